//
// Generated by NVIDIA NVVM Compiler
//
// Compiler Build ID: CL-36424714
// Cuda compilation tools, release 13.0, V13.0.88
// Based on NVVM 20.0.0
//

.version 9.0
.target sm_100
.address_size 64

	// .globl	_Z13cuda_sgemm_v0PfS_S_iii

.visible .entry _Z13cuda_sgemm_v0PfS_S_iii(
	.param .u64 .ptr .align 1 _Z13cuda_sgemm_v0PfS_S_iii_param_0,
	.param .u64 .ptr .align 1 _Z13cuda_sgemm_v0PfS_S_iii_param_1,
	.param .u64 .ptr .align 1 _Z13cuda_sgemm_v0PfS_S_iii_param_2,
	.param .u32 _Z13cuda_sgemm_v0PfS_S_iii_param_3,
	.param .u32 _Z13cuda_sgemm_v0PfS_S_iii_param_4,
	.param .u32 _Z13cuda_sgemm_v0PfS_S_iii_param_5
)
{
	.reg .pred 	%p<13>;
	.reg .b32 	%r<96>;
	.reg .b32 	%f<68>;
	.reg .b64 	%rd<132>;

	ld.param.u64 	%rd6, [_Z13cuda_sgemm_v0PfS_S_iii_param_0];
	ld.param.u64 	%rd7, [_Z13cuda_sgemm_v0PfS_S_iii_param_1];
	ld.param.u32 	%r47, [_Z13cuda_sgemm_v0PfS_S_iii_param_3];
	ld.param.u32 	%r45, [_Z13cuda_sgemm_v0PfS_S_iii_param_4];
	ld.param.u32 	%r46, [_Z13cuda_sgemm_v0PfS_S_iii_param_5];
	cvta.to.global.u64 	%rd1, %rd7;
	cvta.to.global.u64 	%rd2, %rd6;
	mov.u32 	%r49, %ctaid.x;
	mov.u32 	%r50, %ntid.x;
	mul.lo.s32 	%r1, %r49, %r50;
	mov.u32 	%r2, %tid.x;
	add.s32 	%r3, %r1, %r2;
	mov.u32 	%r51, %ctaid.y;
	mov.u32 	%r52, %ntid.y;
	mul.lo.s32 	%r4, %r51, %r52;
	mov.u32 	%r5, %tid.y;
	add.s32 	%r53, %r4, %r5;
	setp.ge.s32 	%p1, %r3, %r45;
	setp.ge.s32 	%p2, %r53, %r47;
	or.pred  	%p3, %p1, %p2;
	@%p3 bra 	$L__BB0_14;
	mul.lo.s32 	%r54, %r46, %r4;
	cvt.u64.u32 	%rd3, %r54;
	cvt.u64.u32 	%rd4, %r1;
	setp.lt.s32 	%p4, %r46, 1;
	mov.f32 	%f67, 0f00000000;
	@%p4 bra 	$L__BB0_13;
	mul.lo.s32 	%r7, %r46, %r5;
	and.b32  	%r8, %r46, 7;
	setp.lt.u32 	%p5, %r46, 8;
	mov.f32 	%f67, 0f00000000;
	mov.b32 	%r94, 0;
	@%p5 bra 	$L__BB0_5;
	and.b32  	%r56, %r46, 2147483640;
	neg.s32 	%r92, %r56;
	add.s32 	%r91, %r2, %r45;
	shl.b32 	%r57, %r45, 1;
	add.s32 	%r90, %r2, %r57;
	mad.lo.s32 	%r89, %r45, 3, %r2;
	shl.b32 	%r58, %r45, 2;
	add.s32 	%r88, %r2, %r58;
	mad.lo.s32 	%r87, %r45, 5, %r2;
	mad.lo.s32 	%r86, %r45, 6, %r2;
	mad.lo.s32 	%r85, %r45, 7, %r2;
	add.s32 	%r83, %r7, 3;
	mov.f32 	%f67, 0f00000000;
	mov.u32 	%r84, %r2;
$L__BB0_4:
	.pragma "nounroll";
	and.b32  	%r94, %r46, 2147483640;
	add.s32 	%r59, %r83, -3;
	cvt.u64.u32 	%rd8, %r59;
	add.s64 	%rd9, %rd8, %rd3;
	shl.b64 	%rd10, %rd9, 2;
	add.s64 	%rd11, %rd2, %rd10;
	ld.global.f32 	%f17, [%rd11];
	cvt.u64.u32 	%rd12, %r84;
	add.s64 	%rd13, %rd12, %rd4;
	shl.b64 	%rd14, %rd13, 2;
	add.s64 	%rd15, %rd1, %rd14;
	ld.global.f32 	%f18, [%rd15];
	fma.rn.f32 	%f19, %f17, %f18, %f67;
	add.s32 	%r60, %r83, -2;
	cvt.u64.u32 	%rd16, %r60;
	add.s64 	%rd17, %rd16, %rd3;
	shl.b64 	%rd18, %rd17, 2;
	add.s64 	%rd19, %rd2, %rd18;
	ld.global.f32 	%f20, [%rd19];
	cvt.u64.u32 	%rd20, %r91;
	add.s64 	%rd21, %rd20, %rd4;
	shl.b64 	%rd22, %rd21, 2;
	add.s64 	%rd23, %rd1, %rd22;
	ld.global.f32 	%f21, [%rd23];
	fma.rn.f32 	%f22, %f20, %f21, %f19;
	add.s32 	%r61, %r83, -1;
	cvt.u64.u32 	%rd24, %r61;
	add.s64 	%rd25, %rd24, %rd3;
	shl.b64 	%rd26, %rd25, 2;
	add.s64 	%rd27, %rd2, %rd26;
	ld.global.f32 	%f23, [%rd27];
	cvt.u64.u32 	%rd28, %r90;
	add.s64 	%rd29, %rd28, %rd4;
	shl.b64 	%rd30, %rd29, 2;
	add.s64 	%rd31, %rd1, %rd30;
	ld.global.f32 	%f24, [%rd31];
	fma.rn.f32 	%f25, %f23, %f24, %f22;
	add.s32 	%r62, %r83, 4;
	cvt.u64.u32 	%rd32, %r83;
	add.s64 	%rd33, %rd32, %rd3;
	shl.b64 	%rd34, %rd33, 2;
	add.s64 	%rd35, %rd2, %rd34;
	ld.global.f32 	%f26, [%rd35];
	cvt.u64.u32 	%rd36, %r89;
	add.s64 	%rd37, %rd36, %rd4;
	shl.b64 	%rd38, %rd37, 2;
	add.s64 	%rd39, %rd1, %rd38;
	ld.global.f32 	%f27, [%rd39];
	fma.rn.f32 	%f28, %f26, %f27, %f25;
	add.s32 	%r63, %r83, 1;
	cvt.u64.u32 	%rd40, %r63;
	add.s64 	%rd41, %rd40, %rd3;
	shl.b64 	%rd42, %rd41, 2;
	add.s64 	%rd43, %rd2, %rd42;
	ld.global.f32 	%f29, [%rd43];
	cvt.u64.u32 	%rd44, %r88;
	add.s64 	%rd45, %rd44, %rd4;
	shl.b64 	%rd46, %rd45, 2;
	add.s64 	%rd47, %rd1, %rd46;
	ld.global.f32 	%f30, [%rd47];
	fma.rn.f32 	%f31, %f29, %f30, %f28;
	add.s32 	%r64, %r83, 2;
	cvt.u64.u32 	%rd48, %r64;
	add.s64 	%rd49, %rd48, %rd3;
	shl.b64 	%rd50, %rd49, 2;
	add.s64 	%rd51, %rd2, %rd50;
	ld.global.f32 	%f32, [%rd51];
	cvt.u64.u32 	%rd52, %r87;
	add.s64 	%rd53, %rd52, %rd4;
	shl.b64 	%rd54, %rd53, 2;
	add.s64 	%rd55, %rd1, %rd54;
	ld.global.f32 	%f33, [%rd55];
	fma.rn.f32 	%f34, %f32, %f33, %f31;
	add.s32 	%r65, %r83, 3;
	cvt.u64.u32 	%rd56, %r65;
	add.s64 	%rd57, %rd56, %rd3;
	shl.b64 	%rd58, %rd57, 2;
	add.s64 	%rd59, %rd2, %rd58;
	ld.global.f32 	%f35, [%rd59];
	cvt.u64.u32 	%rd60, %r86;
	add.s64 	%rd61, %rd60, %rd4;
	shl.b64 	%rd62, %rd61, 2;
	add.s64 	%rd63, %rd1, %rd62;
	ld.global.f32 	%f36, [%rd63];
	fma.rn.f32 	%f37, %f35, %f36, %f34;
	cvt.u64.u32 	%rd64, %r62;
	add.s64 	%rd65, %rd64, %rd3;
	shl.b64 	%rd66, %rd65, 2;
	add.s64 	%rd67, %rd2, %rd66;
	ld.global.f32 	%f38, [%rd67];
	cvt.u64.u32 	%rd68, %r85;
	add.s64 	%rd69, %rd68, %rd4;
	shl.b64 	%rd70, %rd69, 2;
	add.s64 	%rd71, %rd1, %rd70;
	ld.global.f32 	%f39, [%rd71];
	fma.rn.f32 	%f67, %f38, %f39, %f37;
	add.s32 	%r92, %r92, 8;
	shl.b32 	%r66, %r45, 3;
	add.s32 	%r91, %r91, %r66;
	add.s32 	%r90, %r90, %r66;
	add.s32 	%r89, %r89, %r66;
	add.s32 	%r88, %r88, %r66;
	add.s32 	%r87, %r87, %r66;
	add.s32 	%r86, %r86, %r66;
	add.s32 	%r85, %r85, %r66;
	add.s32 	%r84, %r84, %r66;
	add.s32 	%r83, %r83, 8;
	setp.ne.s32 	%p6, %r92, 0;
	@%p6 bra 	$L__BB0_4;
$L__BB0_5:
	setp.eq.s32 	%p7, %r8, 0;
	@%p7 bra 	$L__BB0_13;
	and.b32  	%r40, %r46, 3;
	setp.lt.u32 	%p8, %r8, 4;
	@%p8 bra 	$L__BB0_8;
	add.s32 	%r67, %r94, %r7;
	cvt.u64.u32 	%rd72, %r67;
	add.s64 	%rd73, %rd72, %rd3;
	shl.b64 	%rd74, %rd73, 2;
	add.s64 	%rd75, %rd2, %rd74;
	ld.global.f32 	%f41, [%rd75];
	mad.lo.s32 	%r68, %r94, %r45, %r2;
	cvt.u64.u32 	%rd76, %r68;
	add.s64 	%rd77, %rd76, %rd4;
	shl.b64 	%rd78, %rd77, 2;
	add.s64 	%rd79, %rd1, %rd78;
	ld.global.f32 	%f42, [%rd79];
	fma.rn.f32 	%f43, %f41, %f42, %f67;
	add.s32 	%r69, %r67, 1;
	cvt.u64.u32 	%rd80, %r69;
	add.s64 	%rd81, %rd80, %rd3;
	shl.b64 	%rd82, %rd81, 2;
	add.s64 	%rd83, %rd2, %rd82;
	ld.global.f32 	%f44, [%rd83];
	add.s32 	%r70, %r68, %r45;
	cvt.u64.u32 	%rd84, %r70;
	add.s64 	%rd85, %rd84, %rd4;
	shl.b64 	%rd86, %rd85, 2;
	add.s64 	%rd87, %rd1, %rd86;
	ld.global.f32 	%f45, [%rd87];
	fma.rn.f32 	%f46, %f44, %f45, %f43;
	add.s32 	%r71, %r67, 2;
	cvt.u64.u32 	%rd88, %r71;
	add.s64 	%rd89, %rd88, %rd3;
	shl.b64 	%rd90, %rd89, 2;
	add.s64 	%rd91, %rd2, %rd90;
	ld.global.f32 	%f47, [%rd91];
	add.s32 	%r72, %r70, %r45;
	cvt.u64.u32 	%rd92, %r72;
	add.s64 	%rd93, %rd92, %rd4;
	shl.b64 	%rd94, %rd93, 2;
	add.s64 	%rd95, %rd1, %rd94;
	ld.global.f32 	%f48, [%rd95];
	fma.rn.f32 	%f49, %f47, %f48, %f46;
	add.s32 	%r73, %r67, 3;
	cvt.u64.u32 	%rd96, %r73;
	add.s64 	%rd97, %rd96, %rd3;
	shl.b64 	%rd98, %rd97, 2;
	add.s64 	%rd99, %rd2, %rd98;
	ld.global.f32 	%f50, [%rd99];
	add.s32 	%r74, %r72, %r45;
	cvt.u64.u32 	%rd100, %r74;
	add.s64 	%rd101, %rd100, %rd4;
	shl.b64 	%rd102, %rd101, 2;
	add.s64 	%rd103, %rd1, %rd102;
	ld.global.f32 	%f51, [%rd103];
	fma.rn.f32 	%f67, %f50, %f51, %f49;
	add.s32 	%r94, %r94, 4;
$L__BB0_8:
	setp.eq.s32 	%p9, %r40, 0;
	@%p9 bra 	$L__BB0_13;
	setp.eq.s32 	%p10, %r40, 1;
	@%p10 bra 	$L__BB0_11;
	add.s32 	%r75, %r94, %r7;
	cvt.u64.u32 	%rd104, %r75;
	add.s64 	%rd105, %rd104, %rd3;
	shl.b64 	%rd106, %rd105, 2;
	add.s64 	%rd107, %rd2, %rd106;
	ld.global.f32 	%f53, [%rd107];
	mad.lo.s32 	%r76, %r94, %r45, %r2;
	cvt.u64.u32 	%rd108, %r76;
	add.s64 	%rd109, %rd108, %rd4;
	shl.b64 	%rd110, %rd109, 2;
	add.s64 	%rd111, %rd1, %rd110;
	ld.global.f32 	%f54, [%rd111];
	fma.rn.f32 	%f55, %f53, %f54, %f67;
	add.s32 	%r77, %r75, 1;
	cvt.u64.u32 	%rd112, %r77;
	add.s64 	%rd113, %rd112, %rd3;
	shl.b64 	%rd114, %rd113, 2;
	add.s64 	%rd115, %rd2, %rd114;
	ld.global.f32 	%f56, [%rd115];
	add.s32 	%r78, %r76, %r45;
	cvt.u64.u32 	%rd116, %r78;
	add.s64 	%rd117, %rd116, %rd4;
	shl.b64 	%rd118, %rd117, 2;
	add.s64 	%rd119, %rd1, %rd118;
	ld.global.f32 	%f57, [%rd119];
	fma.rn.f32 	%f67, %f56, %f57, %f55;
	add.s32 	%r94, %r94, 2;
$L__BB0_11:
	and.b32  	%r79, %r46, 1;
	setp.eq.b32 	%p11, %r79, 1;
	not.pred 	%p12, %p11;
	@%p12 bra 	$L__BB0_13;
	add.s32 	%r80, %r94, %r7;
	cvt.u64.u32 	%rd120, %r80;
	add.s64 	%rd121, %rd120, %rd3;
	shl.b64 	%rd122, %rd121, 2;
	add.s64 	%rd123, %rd2, %rd122;
	ld.global.f32 	%f58, [%rd123];
	mad.lo.s32 	%r81, %r94, %r45, %r2;
	cvt.u64.u32 	%rd124, %r81;
	add.s64 	%rd125, %rd124, %rd4;
	shl.b64 	%rd126, %rd125, 2;
	add.s64 	%rd127, %rd1, %rd126;
	ld.global.f32 	%f59, [%rd127];
	fma.rn.f32 	%f67, %f58, %f59, %f67;
$L__BB0_13:
	ld.param.u64 	%rd131, [_Z13cuda_sgemm_v0PfS_S_iii_param_2];
	mad.lo.s32 	%r82, %r45, %r53, %r3;
	cvta.to.global.u64 	%rd128, %rd131;
	mul.wide.s32 	%rd129, %r82, 4;
	add.s64 	%rd130, %rd128, %rd129;
	st.global.f32 	[%rd130], %f67;
$L__BB0_14:
	ret;

}


// ===== COMPILED SASS (sm_100) =====

	.target	sm_100

	.elftype	@"ET_EXEC"


//--------------------- .note.nv.tkinfo           --------------------------
	.section	.note.nv.tkinfo,"",@"SHT_NOTE"
	.sectionflags	@"SHF_NOTE_NV_TKINFO"
	.tkinfo
        /*0018*/ 	.word	0x00000002
        /*0030*/ 	.string	""
        /*0030*/ 	.string	"ptxas"
        /*0030*/ 	.string	"Cuda compilation tools, release 13.0, V13.0.88"
        /*0030*/ 	.string	"Build cuda_13.0.r13.0/compiler.36424714_0"
        /*0030*/ 	.string	"-arch sm_100 -m 64 "



//--------------------- .note.nv.cuinfo           --------------------------
	.section	.note.nv.cuinfo,"",@"SHT_NOTE"
	.sectionflags	@"SHF_NOTE_NV_CUINFO"
        /*0018*/ 	.short	0x0002
        /*001a*/ 	.short	0x0064
        /*001c*/ 	.short	0x0082
	.zero		2


//--------------------- .nv.info                  --------------------------
	.section	.nv.info,"",@"SHT_CUDA_INFO"
	.align	4


	//----- nvinfo : EIATTR_REGCOUNT
	.align		4
        /*0000*/ 	.byte	0x04, 0x2f
        /*0002*/ 	.short	(.L_1 - .L_0)
	.align		4
.L_0:
        /*0004*/ 	.word	index@(_Z13cuda_sgemm_v0PfS_S_iii)
        /*0008*/ 	.word	0x00000020


	//----- nvinfo : EIATTR_FRAME_SIZE
	.align		4
.L_1:
        /*000c*/ 	.byte	0x04, 0x11
        /*000e*/ 	.short	(.L_3 - .L_2)
	.align		4
.L_2:
        /*0010*/ 	.word	index@(_Z13cuda_sgemm_v0PfS_S_iii)
        /*0014*/ 	.word	0x00000000


	//----- nvinfo : EIATTR_MIN_STACK_SIZE
	.align		4
.L_3:
        /*0018*/ 	.byte	0x04, 0x12
        /*001a*/ 	.short	(.L_5 - .L_4)
	.align		4
.L_4:
        /*001c*/ 	.word	index@(_Z13cuda_sgemm_v0PfS_S_iii)
        /*0020*/ 	.word	0x00000000
.L_5:


//--------------------- .nv.compat                --------------------------
	.section	.nv.compat,"",@"SHT_CUDA_COMPAT_INFO"
	.align	4
        /*0000*/ 	.byte	0x02, 0x09, 0x00, 0x00, 0x02, 0x02, 0x01, 0x00, 0x02, 0x05, 0x05, 0x00, 0x03, 0x07, 0x01, 0x01
        /*0010*/ 	.byte	0x02, 0x03, 0x00, 0x00, 0x02, 0x06, 0x01, 0x00, 0x04, 0x0b, 0x08, 0x00, 0x09, 0x00, 0x00, 0x00
        /*0020*/ 	.byte	0x00, 0x00, 0x00, 0x00


//--------------------- .nv.info._Z13cuda_sgemm_v0PfS_S_iii --------------------------
	.section	.nv.info._Z13cuda_sgemm_v0PfS_S_iii,"",@"SHT_CUDA_INFO"
	.sectionflags	@""
	.align	4


	//----- nvinfo : EIATTR_CUDA_API_VERSION
	.align		4
        /*0000*/ 	.byte	0x04, 0x37
        /*0002*/ 	.short	(.L_7 - .L_6)
.L_6:
        /*0004*/ 	.word	0x00000082


	//----- nvinfo : EIATTR_KPARAM_INFO
	.align		4
.L_7:
        /*0008*/ 	.byte	0x04, 0x17
        /*000a*/ 	.short	(.L_9 - .L_8)
.L_8:
        /*000c*/ 	.word	0x00000000
        /*0010*/ 	.short	0x0005
        /*0012*/ 	.short	0x0020
        /*0014*/ 	.byte	0x00, 0xf0, 0x11, 0x00


	//----- nvinfo : EIATTR_KPARAM_INFO
	.align		4
.L_9:
        /*0018*/ 	.byte	0x04, 0x17
        /*001a*/ 	.short	(.L_11 - .L_10)
.L_10:
        /*001c*/ 	.word	0x00000000
        /*0020*/ 	.short	0x0004
        /*0022*/ 	.short	0x001c
        /*0024*/ 	.byte	0x00, 0xf0, 0x11, 0x00


	//----- nvinfo : EIATTR_KPARAM_INFO
	.align		4
.L_11:
        /*0028*/ 	.byte	0x04, 0x17
        /*002a*/ 	.short	(.L_13 - .L_12)
.L_12:
        /*002c*/ 	.word	0x00000000
        /*0030*/ 	.short	0x0003
        /*0032*/ 	.short	0x0018
        /*0034*/ 	.byte	0x00, 0xf0, 0x11, 0x00


	//----- nvinfo : EIATTR_KPARAM_INFO
	.align		4
.L_13:
        /*0038*/ 	.byte	0x04, 0x17
        /*003a*/ 	.short	(.L_15 - .L_14)
.L_14:
        /*003c*/ 	.word	0x00000000
        /*0040*/ 	.short	0x0002
        /*0042*/ 	.short	0x0010
        /*0044*/ 	.byte	0x00, 0xf5, 0x21, 0x00


	//----- nvinfo : EIATTR_KPARAM_INFO
	.align		4
.L_15:
        /*0048*/ 	.byte	0x04, 0x17
        /*004a*/ 	.short	(.L_17 - .L_16)
.L_16:
        /*004c*/ 	.word	0x00000000
        /*0050*/ 	.short	0x0001
        /*0052*/ 	.short	0x0008
        /*0054*/ 	.byte	0x00, 0xf5, 0x21, 0x00


	//----- nvinfo : EIATTR_KPARAM_INFO
	.align		4
.L_17:
        /*0058*/ 	.byte	0x04, 0x17
        /*005a*/ 	.short	(.L_19 - .L_18)
.L_18:
        /*005c*/ 	.word	0x00000000
        /*0060*/ 	.short	0x0000
        /*0062*/ 	.short	0x0000
        /*0064*/ 	.byte	0x00, 0xf5, 0x21, 0x00


	//----- nvinfo : EIATTR_SPARSE_MMA_MASK
	.align		4
.L_19:
        /*0068*/ 	.byte	0x03, 0x50
        /*006a*/ 	.short	0x0000


	//----- nvinfo : EIATTR_MAXREG_COUNT
	.align		4
        /*006c*/ 	.byte	0x03, 0x1b
        /*006e*/ 	.short	0x00ff


	//----- nvinfo : EIATTR_MERCURY_ISA_VERSION
	.align		4
        /*0070*/ 	.byte	0x03, 0x5f
        /*0072*/ 	.short	0x0101


	//----- nvinfo : EIATTR_VRC_CTA_INIT_COUNT
	.align		4
        /*0074*/ 	.byte	0x02, 0x4a
	.zero		1
	.zero		1


	//----- nvinfo : EIATTR_EXIT_INSTR_OFFSETS
	.align		4
        /*0078*/ 	.byte	0x04, 0x1c
        /*007a*/ 	.short	(.L_21 - .L_20)


	//   ....[0]....
.L_20:
        /*007c*/ 	.word	0x000000e0


	//   ....[1]....
        /*0080*/ 	.word	0x00001030


	//----- nvinfo : EIATTR_CBANK_PARAM_SIZE
	.align		4
.L_21:
        /*0084*/ 	.byte	0x03, 0x19
        /*0086*/ 	.short	0x0024


	//----- nvinfo : EIATTR_PARAM_CBANK
	.align		4
        /*0088*/ 	.byte	0x04, 0x0a
        /*008a*/ 	.short	(.L_23 - .L_22)
	.align		4
.L_22:
        /*008c*/ 	.word	index@(.nv.constant0._Z13cuda_sgemm_v0PfS_S_iii)
        /*0090*/ 	.short	0x0380
        /*0092*/ 	.short	0x0024


	//----- nvinfo : EIATTR_SW_WAR
	.align		4
.L_23:
        /*0094*/ 	.byte	0x04, 0x36
        /*0096*/ 	.short	(.L_25 - .L_24)
.L_24:
        /*0098*/ 	.word	0x00000008
.L_25:


//--------------------- .nv.callgraph             --------------------------
	.section	.nv.callgraph,"",@"SHT_CUDA_CALLGRAPH"
	.align	4
	.sectionentsize	8
	.align		4
        /*0000*/ 	.word	0x00000000
	.align		4
        /*0004*/ 	.word	0xffffffff
	.align		4
        /*0008*/ 	.word	0x00000000
	.align		4
        /*000c*/ 	.word	0xfffffffe
	.align		4
        /*0010*/ 	.word	0x00000000
	.align		4
        /*0014*/ 	.word	0xfffffffd
	.align		4
        /*0018*/ 	.word	0x00000000
	.align		4
        /*001c*/ 	.word	0xfffffffc


//--------------------- .text._Z13cuda_sgemm_v0PfS_S_iii --------------------------
	.section	.text._Z13cuda_sgemm_v0PfS_S_iii,"ax",@progbits
	.align	128
        .global         _Z13cuda_sgemm_v0PfS_S_iii
        .type           _Z13cuda_sgemm_v0PfS_S_iii,@function
        .size           _Z13cuda_sgemm_v0PfS_S_iii,(.L_x_6 - _Z13cuda_sgemm_v0PfS_S_iii)
        .other          _Z13cuda_sgemm_v0PfS_S_iii,@"STO_CUDA_ENTRY STV_DEFAULT"
_Z13cuda_sgemm_v0PfS_S_iii:
.text._Z13cuda_sgemm_v0PfS_S_iii:
[----:B------:R-:W-:Y:S01]  /*0000*/  LDC R1, c[0x0][0x37c] ;  /* 0x0000df00ff017b82 */ /* 0x000fe20000000800 */
[----:B------:R-:W0:Y:S07]  /*0010*/  S2R R4, SR_TID.Y ;  /* 0x0000000000047919 */ /* 0x000e2e0000002200 */
[----:B------:R-:W1:Y:S01]  /*0020*/  S2UR UR5, SR_CTAID.Y ;  /* 0x00000000000579c3 */ /* 0x000e620000002600 */
[----:B------:R-:W2:Y:S01]  /*0030*/  LDCU UR6, c[0x0][0x360] ;  /* 0x00006c00ff0677ac */ /* 0x000ea20008000800 */
[----:B------:R-:W3:Y:S01]  /*0040*/  S2R R2, SR_TID.X ;  /* 0x0000000000027919 */ /* 0x000ee20000002100 */
[----:B------:R-:W1:Y:S05]  /*0050*/  LDCU UR7, c[0x0][0x364] ;  /* 0x00006c80ff0777ac */ /* 0x000e6a0008000800 */
[----:B------:R-:W2:Y:S08]  /*0060*/  S2UR UR4, SR_CTAID.X ;  /* 0x00000000000479c3 */ /* 0x000eb00000002500 */
[----:B------:R-:W4:Y:S01]  /*0070*/  LDC.64 R6, c[0x0][0x398] ;  /* 0x0000e600ff067b82 */ /* 0x000f220000000a00 */
[----:B-1----:R-:W-:-:S06]  /*0080*/  UIMAD UR5, UR5, UR7, URZ ;  /* 0x00000007050572a4 */ /* 0x002fcc000f8e02ff */
[----:B0-----:R-:W-:Y:S01]  /*0090*/  VIADD R3, R4, UR5 ;  /* 0x0000000504037c36 */ /* 0x001fe20008000000 */
[----:B--2---:R-:W-:-:S06]  /*00a0*/  UIMAD UR4, UR4, UR6, URZ ;  /* 0x00000006040472a4 */ /* 0x004fcc000f8e02ff */
[----:B---3--:R-:W-:Y:S01]  /*00b0*/  VIADD R0, R2, UR4 ;  /* 0x0000000402007c36 */ /* 0x008fe20008000000 */
[----:B----4-:R-:W-:-:S04]  /*00c0*/  ISETP.GE.AND P0, PT, R3, R6, PT ;  /* 0x000000060300720c */ /* 0x010fc80003f06270 */
[----:B------:R-:W-:-:S13]  /*00d0*/  ISETP.GE.OR P0, PT, R0, R7, P0 ;  /* 0x000000070000720c */ /* 0x000fda0000706670 */
[----:B------:R-:W-:Y:S05]  /*00e0*/  @P0 EXIT ;  /* 0x000000000000094d */ /* 0x000fea0003800000 */
[----:B------:R-:W0:Y:S01]  /*00f0*/  LDC R5, c[0x0][0x3a0] ;  /* 0x0000e800ff057b82 */ /* 0x000e220000000800 */
[----:B------:R-:W1:Y:S01]  /*0100*/  LDCU.64 UR6, c[0x0][0x358] ;  /* 0x00006b00ff0677ac */ /* 0x000e620008000a00 */
[----:B------:R-:W-:Y:S01]  /*0110*/  IMAD.MOV.U32 R13, RZ, RZ, RZ ;  /* 0x000000ffff0d7224 */ /* 0x000fe200078e00ff */
[----:B0-----:R-:W-:-:S13]  /*0120*/  ISETP.GE.AND P0, PT, R5, 0x1, PT ;  /* 0x000000010500780c */ /* 0x001fda0003f06270 */
[----:B-1----:R-:W-:Y:S05]  /*0130*/  @!P0 BRA `(.L_x_0) ;  /* 0x0000000c00ac8947 */ /* 0x002fea0003800000 */
[C---:B------:R-:W-:Y:S01]  /*0140*/  ISETP.GE.U32.AND P0, PT, R5.reuse, 0x8, PT ;  /* 0x000000080500780c */ /* 0x040fe20003f06070 */
[----:B------:R-:W-:Y:S02]  /*0150*/  IMAD R8, R5, UR5, RZ ;  /* 0x0000000505087c24 */ /* 0x000fe4000f8e02ff */
[----:B------:R-:W-:Y:S02]  /*0160*/  IMAD.MOV.U32 R13, RZ, RZ, RZ ;  /* 0x000000ffff0d7224 */ /* 0x000fe400078e00ff */
[----:B------:R-:W-:-:S08]  /*0170*/  IMAD.MOV.U32 R6, RZ, RZ, RZ ;  /* 0x000000ffff067224 */ /* 0x000fd000078e00ff */
[----:B------:R-:W-:Y:S05]  /*0180*/  @!P0 BRA `(.L_x_1) ;  /* 0x0000000400e48947 */ /* 0x000fea0003800000 */
[----:B------:R-:W-:Y:S01]  /*0190*/  LOP3.LUT R9, R5, 0x7ffffff8, RZ, 0xc0, !PT ;  /* 0x7ffffff805097812 */ /* 0x000fe200078ec0ff */
[----:B------:R-:W-:Y:S01]  /*01a0*/  IMAD.IADD R28, R2, 0x1, R7 ;  /* 0x00000001021c7824 */ /* 0x000fe200078e0207 */
[----:B------:R-:W0:Y:S01]  /*01b0*/  LDCU.128 UR8, c[0x0][0x380] ;  /* 0x00007000ff0877ac */ /* 0x000e220008000c00 */
[C-C-:B------:R-:W-:Y:S02]  /*01c0*/  IMAD R6, R7.reuse, 0x2, R2.reuse ;  /* 0x0000000207067824 */ /* 0x140fe400078e0202 */
[C-C-:B------:R-:W-:Y:S02]  /*01d0*/  IMAD R10, R7.reuse, 0x3, R2.reuse ;  /* 0x00000003070a7824 */ /* 0x140fe400078e0202 */
[C-C-:B------:R-:W-:Y:S02]  /*01e0*/  IMAD R12, R7.reuse, 0x4, R2.reuse ;  /* 0x00000004070c7824 */ /* 0x140fe400078e0202 */
[C-C-:B------:R-:W-:Y:S02]  /*01f0*/  IMAD R20, R7.reuse, 0x5, R2.reuse ;  /* 0x0000000507147824 */ /* 0x140fe400078e0202 */
[----:B------:R-:W-:-:S02]  /*0200*/  IMAD R22, R7, 0x6, R2 ;  /* 0x0000000607167824 */ /* 0x000fc400078e0202 */
[--C-:B------:R-:W-:Y:S02]  /*0210*/  IMAD R24, R7, 0x7, R2.reuse ;  /* 0x0000000707187824 */ /* 0x100fe400078e0202 */
[----:B------:R-:W-:Y:S02]  /*0220*/  IMAD R11, R4, R5, 0x3 ;  /* 0x00000003040b7424 */ /* 0x000fe400078e0205 */
[----:B------:R-:W-:Y:S02]  /*0230*/  IMAD.MOV.U32 R13, RZ, RZ, RZ ;  /* 0x000000ffff0d7224 */ /* 0x000fe400078e00ff */
[----:B------:R-:W-:Y:S02]  /*0240*/  IMAD.MOV.U32 R26, RZ, RZ, R2 ;  /* 0x000000ffff1a7224 */ /* 0x000fe400078e0002 */
[----:B0-----:R-:W-:-:S07]  /*0250*/  IMAD.MOV R9, RZ, RZ, -R9 ;  /* 0x000000ffff097224 */ /* 0x001fce00078e0a09 */
.L_x_2:
[----:B------:R-:W-:Y:S01]  /*0260*/  IADD3 R14, P0, PT, R26, UR4, RZ ;  /* 0x000000041a0e7c10 */ /* 0x000fe2000ff1e0ff */
[----:B------:R-:W-:-:S03]  /*0270*/  VIADD R15, R11, 0xfffffffd ;  /* 0xfffffffd0b0f7836 */ /* 0x000fc60000000000 */
[----:B------:R-:W-:Y:S01]  /*0280*/  LEA R16, P1, R14, UR10, 0x2 ;  /* 0x0000000a0e107c11 */ /* 0x000fe2000f8210ff */
[----:B------:R-:W-:Y:S01]  /*0290*/  IMAD.X R17, RZ, RZ, RZ, P0 ;  /* 0x000000ffff117224 */ /* 0x000fe200000e06ff */
[----:B------:R-:W-:Y:S01]  /*02a0*/  IADD3 R19, P0, PT, R8, R15, RZ ;  /* 0x0000000f08137210 */ /* 0x000fe20007f1e0ff */
[----:B------:R-:W-:-:S03]  /*02b0*/  VIADD R15, R11, 0xfffffffe ;  /* 0xfffffffe0b0f7836 */ /* 0x000fc60000000000 */
[----:B------:R-:W-:Y:S01]  /*02c0*/  LEA.HI.X R17, R14, UR11, R17, 0x2, P1 ;  /* 0x0000000b0e117c11 */ /* 0x000fe200088f1411 */
[----:B------:R-:W-:Y:S01]  /*02d0*/  IMAD.X R21, RZ, RZ, RZ, P0 ;  /* 0x000000ffff157224 */ /* 0x000fe200000e06ff */
[C---:B------:R-:W-:Y:S02]  /*02e0*/  LEA R14, P0, R19.reuse, UR8, 0x2 ;  /* 0x00000008130e7c11 */ /* 0x040fe4000f8010ff */
[----:B------:R-:W-:Y:S01]  /*02f0*/  IADD3 R18, P1, PT, R8, R15, RZ ;  /* 0x0000000f08127210 */ /* 0x000fe20007f3e0ff */
[----:B------:R0:W2:Y:S01]  /*0300*/  LDG.E R23, desc[UR6][R16.64] ;  /* 0x0000000610177981 */ /* 0x0000a2000c1e1900 */
[----:B------:R-:W-:-:S03]  /*0310*/  LEA.HI.X R15, R19, UR9, R21, 0x2, P0 ;  /* 0x00000009130f7c11 */ /* 0x000fc600080f1415 */
[----:B------:R-:W-:Y:S01]  /*0320*/  IMAD.X R21, RZ, RZ, RZ, P1 ;  /* 0x000000ffff157224 */ /* 0x000fe200008e06ff */
[----:B------:R-:W-:Y:S01]  /*0330*/  IADD3 R19, P1, PT, R28, UR4, RZ ;  /* 0x000000041c137c10 */ /* 0x000fe2000ff3e0ff */
[----:B------:R-:W2:Y:S01]  /*0340*/  LDG.E R14, desc[UR6][R14.64] ;  /* 0x000000060e0e7981 */ /* 0x000ea2000c1e1900 */
[----:B0-----:R-:W-:-:S04]  /*0350*/  LEA R16, P0, R18, UR8, 0x2 ;  /* 0x0000000812107c11 */ /* 0x001fc8000f8010ff */
[----:B------:R-:W-:Y:S01]  /*0360*/  LEA.HI.X R17, R18, UR9, R21, 0x2, P0 ;  /* 0x0000000912117c11 */ /* 0x000fe200080f1415 */
[----:B------:R-:W-:Y:S01]  /*0370*/  IMAD.X R21, RZ, RZ, RZ, P1 ;  /* 0x000000ffff157224 */ /* 0x000fe200008e06ff */
[----:B------:R-:W-:-:S03]  /*0380*/  LEA R18, P0, R19, UR10, 0x2 ;  /* 0x0000000a13127c11 */ /* 0x000fc6000f8010ff */
[----:B------:R-:W3:Y:S01]  /*0390*/  LDG.E R29, desc[UR6][R16.64] ;  /* 0x00000006101d7981 */ /* 0x000ee2000c1e1900 */
[----:B------:R-:W-:-:S05]  /*03a0*/  LEA.HI.X R19, R19, UR11, R21, 0x2, P0 ;  /* 0x0000000b13137c11 */ /* 0x000fca00080f1415 */
[----:B------:R0:W3:Y:S01]  /*03b0*/  LDG.E R18, desc[UR6][R18.64] ;  /* 0x0000000612127981 */ /* 0x0000e2000c1e1900 */
[----:B------:R-:W-:Y:S02]  /*03c0*/  IADD3 R21, P0, PT, R6, UR4, RZ ;  /* 0x0000000406157c10 */ /* 0x000fe4000ff1e0ff */
[----:B------:R-:W-:-:S03]  /*03d0*/  IADD3 R27, P1, PT, R8, R11, RZ ;  /* 0x0000000b081b7210 */ /* 0x000fc60007f3e0ff */
[----:B------:R-:W-:Y:S02]  /*03e0*/  IMAD.X R25, RZ, RZ, RZ, P0 ;  /* 0x000000ffff197224 */ /* 0x000fe400000e06ff */
[----:B--2---:R-:W-:Y:S01]  /*03f0*/  FFMA R13, R14, R23, R13 ;  /* 0x000000170e0d7223 */ /* 0x004fe2000000000d */
[----:B------:R-:W-:Y:S02]  /*0400*/  IADD3 R23, P2, PT, R10, UR4, RZ ;  /* 0x000000040a177c10 */ /* 0x000fe4000ff5e0ff */
[----:B------:R-:W-:-:S03]  /*0410*/  LEA R14, P0, R21, UR10, 0x2 ;  /* 0x0000000a150e7c11 */ /* 0x000fc6000f8010ff */
[----:B0-----:R-:W-:Y:S01]  /*0420*/  IMAD.X R19, RZ, RZ, RZ, P2 ;  /* 0x000000ffff137224 */ /* 0x001fe200010e06ff */
[----:B------:R-:W-:Y:S01]  /*0430*/  LEA.HI.X R15, R21, UR11, R25, 0x2, P0 ;  /* 0x0000000b150f7c11 */ /* 0x000fe200080f1419 */
[----:B------:R-:W-:-:S04]  /*0440*/  VIADD R25, R11, 0xffffffff ;  /* 0xffffffff0b197836 */ /* 0x000fc80000000000 */
[----:B------:R0:W2:Y:S01]  /*0450*/  LDG.E R21, desc[UR6][R14.64] ;  /* 0x000000060e157981 */ /* 0x0000a2000c1e1900 */
[----:B---3--:R-:W-:Y:S01]  /*0460*/  FFMA R13, R29, R18, R13 ;  /* 0x000000121d0d7223 */ /* 0x008fe2000000000d */
[----:B------:R-:W-:Y:S01]  /*0470*/  IMAD.X R29, RZ, RZ, RZ, P1 ;  /* 0x000000ffff1d7224 */ /* 0x000fe200008e06ff */
[----:B------:R-:W-:Y:S02]  /*0480*/  LEA R16, P1, R27, UR8, 0x2 ;  /* 0x000000081b107c11 */ /* 0x000fe4000f8210ff */
[----:B------:R-:W-:Y:S02]  /*0490*/  LEA R18, P0, R23, UR10, 0x2 ;  /* 0x0000000a17127c11 */ /* 0x000fe4000f8010ff */
[----:B------:R-:W-:Y:S01]  /*04a0*/  LEA.HI.X R17, R27, UR9, R29, 0x2, P1 ;  /* 0x000000091b117c11 */ /* 0x000fe200088f141d */
[----:B------:R-:W-:Y:S01]  /*04b0*/  VIADD R27, R11, 0x1 ;  /* 0x000000010b1b7836 */ /* 0x000fe20000000000 */
[----:B------:R-:W-:Y:S02]  /*04c0*/  LEA.HI.X R19, R23, UR11, R19, 0x2, P0 ;  /* 0x0000000b17137c11 */ /* 0x000fe400080f1413 */
[C---:B------:R-:W-:Y:S01]  /*04d0*/  IADD3 R29, P0, PT, R8.reuse, R25, RZ ;  /* 0x00000019081d7210 */ /* 0x040fe20007f1e0ff */
[----:B------:R1:W3:Y:S01]  /*04e0*/  LDG.E R23, desc[UR6][R16.64] ;  /* 0x0000000610177981 */ /* 0x0002e2000c1e1900 */
[----:B------:R-:W-:-:S03]  /*04f0*/  IADD3 R27, P1, PT, R8, R27, RZ ;  /* 0x0000001b081b7210 */ /* 0x000fc60007f3e0ff */
[----:B0-----:R-:W-:Y:S01]  /*0500*/  IMAD.X R14, RZ, RZ, RZ, P0 ;  /* 0x000000ffff0e7224 */ /* 0x001fe200000e06ff */
[----:B------:R0:W3:Y:S01]  /*0510*/  LDG.E R25, desc[UR6][R18.64] ;  /* 0x0000000612197981 */ /* 0x0000e2000c1e1900 */
[----:B------:R-:W-:Y:S01]  /*0520*/  IMAD.X R15, RZ, RZ, RZ, P1 ;  /* 0x000000ffff0f7224 */ /* 0x000fe200008e06ff */
[----:B-1----:R-:W-:-:S04]  /*0530*/  LEA R16, P0, R29, UR8, 0x2 ;  /* 0x000000081d107c11 */ /* 0x002fc8000f8010ff */
[----:B------:R-:W-:Y:S02]  /*0540*/  LEA.HI.X R17, R29, UR9, R14, 0x2, P0 ;  /* 0x000000091d117c11 */ /* 0x000fe400080f140e */
[----:B------:R-:W-:-:S03]  /*0550*/  LEA R14, P0, R27, UR8, 0x2 ;  /* 0x000000081b0e7c11 */ /* 0x000fc6000f8010ff */
[----:B------:R1:W2:Y:S01]  /*0560*/  LDG.E R16, desc[UR6][R16.64] ;  /* 0x0000000610107981 */ /* 0x0002a2000c1e1900 */
[----:B------:R-:W-:Y:S02]  /*0570*/  LEA.HI.X R15, R27, UR9, R15, 0x2, P0 ;  /* 0x000000091b0f7c11 */ /* 0x000fe400080f140f */
[----:B------:R-:W-:-:S03]  /*0580*/  IADD3 R27, P0, PT, R12, UR4, RZ ;  /* 0x000000040c1b7c10 */ /* 0x000fc6000ff1e0ff */
[----:B------:R4:W5:Y:S02]  /*0590*/  LDG.E R14, desc[UR6][R14.64] ;  /* 0x000000060e0e7981 */ /* 0x000964000c1e1900 */
[----:B0-----:R-:W-:Y:S01]  /*05a0*/  IMAD.X R19, RZ, RZ, RZ, P0 ;  /* 0x000000ffff137224 */ /* 0x001fe200000e06ff */
[----:B------:R-:W-:-:S04]  /*05b0*/  LEA R18, P0, R27, UR10, 0x2 ;  /* 0x0000000a1b127c11 */ /* 0x000fc8000f8010ff */
[----:B------:R-:W-:-:S05]  /*05c0*/  LEA.HI.X R19, R27, UR11, R19, 0x2, P0 ;  /* 0x0000000b1b137c11 */ /* 0x000fca00080f1413 */
[----:B------:R0:W5:Y:S01]  /*05d0*/  LDG.E R18, desc[UR6][R18.64] ;  /* 0x0000000612127981 */ /* 0x000162000c1e1900 */
[C---:B-1----:R-:W-:Y:S02]  /*05e0*/  VIADD R17, R11.reuse, 0x2 ;  /* 0x000000020b117836 */ /* 0x042fe40000000000 */
[----:B------:R-:W-:Y:S02]  /*05f0*/  VIADD R27, R11, 0x4 ;  /* 0x000000040b1b7836 */ /* 0x000fe40000000000 */
[----:B--2---:R-:W-:Y:S01]  /*0600*/  FFMA R13, R16, R21, R13 ;  /* 0x00000015100d7223 */ /* 0x004fe2000000000d */
[----:B------:R-:W-:-:S03]  /*0610*/  IADD3 R21, P2, PT, R22, UR4, RZ ;  /* 0x0000000416157c10 */ /* 0x000fc6000ff5e0ff */
[----:B---3--:R-:W-:Y:S01]  /*0620*/  FFMA R13, R23, R25, R13 ;  /* 0x00000019170d7223 */ /* 0x008fe2000000000d */
[----:B------:R-:W-:Y:S01]  /*0630*/  IADD3 R23, P0, PT, R20, UR4, RZ ;  /* 0x0000000414177c10 */ /* 0x000fe2000ff1e0ff */
[----:B------:R-:W-:Y:S01]  /*0640*/  IMAD.X R25, RZ, RZ, RZ, P2 ;  /* 0x000000ffff197224 */ /* 0x000fe200010e06ff */
[----:B------:R-:W-:-:S03]  /*0650*/  LEA R16, P2, R21, UR10, 0x2 ;  /* 0x0000000a15107c11 */ /* 0x000fc6000f8410ff */
[----:B----4-:R-:W-:Y:S01]  /*0660*/  IMAD.X R15, RZ, RZ, RZ, P0 ;  /* 0x000000ffff0f7224 */ /* 0x010fe200000e06ff */
[----:B0-----:R-:W-:Y:S01]  /*0670*/  IADD3 R19, P0, PT, R8, R17, RZ ;  /* 0x0000001108137210 */ /* 0x001fe20007f1e0ff */
[----:B-----5:R-:W-:Y:S01]  /*0680*/  FFMA R13, R14, R18, R13 ;  /* 0x000000120e0d7223 */ /* 0x020fe2000000000d */
[----:B------:R-:W-:Y:S02]  /*0690*/  LEA R14, P1, R23, UR10, 0x2 ;  /* 0x0000000a170e7c11 */ /* 0x000fe4000f8210ff */
[----:B------:R-:W-:Y:S02]  /*06a0*/  LEA.HI.X R17, R21, UR11, R25, 0x2, P2 ;  /* 0x0000000b15117c11 */ /* 0x000fe400090f1419 */
[----:B------:R-:W-:Y:S01]  /*06b0*/  LEA.HI.X R15, R23, UR11, R15, 0x2, P1 ;  /* 0x0000000b170f7c11 */ /* 0x000fe200088f140f */
[----:B------:R-:W-:Y:S01]  /*06c0*/  IMAD.X R23, RZ, RZ, RZ, P0 ;  /* 0x000000ffff177224 */ /* 0x000fe200000e06ff */
[----:B------:R-:W-:Y:S01]  /*06d0*/  LEA R18, P0, R19, UR8, 0x2 ;  /* 0x0000000813127c11 */ /* 0x000fe2000f8010ff */
[----:B------:R-:W-:Y:S01]  /*06e0*/  VIADD R25, R11, 0x3 ;  /* 0x000000030b197836 */ /* 0x000fe20000000000 */
[----:B------:R-:W-:Y:S01]  /*06f0*/  IADD3 R27, P1, PT, R8, R27, RZ ;  /* 0x0000001b081b7210 */ /* 0x000fe20007f3e0ff */
[----:B------:R0:W2:Y:S01]  /*0700*/  LDG.E R21, desc[UR6][R14.64] ;  /* 0x000000060e157981 */ /* 0x0000a2000c1e1900 */
[----:B------:R-:W-:-:S02]  /*0710*/  LEA.HI.X R19, R19, UR9, R23, 0x2, P0 ;  /* 0x0000000913137c11 */ /* 0x000fc400080f1417 */
[----:B------:R-:W-:Y:S01]  /*0720*/  IADD3 R29, P0, PT, R8, R25, RZ ;  /* 0x00000019081d7210 */ /* 0x000fe20007f1e0ff */
[----:B------:R1:W3:Y:S04]  /*0730*/  LDG.E R23, desc[UR6][R16.64] ;  /* 0x0000000610177981 */ /* 0x0002e8000c1e1900 */
[----:B------:R4:W2:Y:S01]  /*0740*/  LDG.E R25, desc[UR6][R18.64] ;  /* 0x0000000612197981 */ /* 0x0008a2000c1e1900 */
[----:B0-----:R-:W-:Y:S01]  /*0750*/  IMAD.X R14, RZ, RZ, RZ, P0 ;  /* 0x000000ffff0e7224 */ /* 0x001fe200000e06ff */
[----:B-1----:R-:W-:Y:S01]  /*0760*/  LEA R16, P0, R29, UR8, 0x2 ;  /* 0x000000081d107c11 */ /* 0x002fe2000f8010ff */
[----:B------:R-:W-:-:S03]  /*0770*/  IMAD.X R15, RZ, RZ, RZ, P1 ;  /* 0x000000ffff0f7224 */ /* 0x000fc600008e06ff */
[----:B------:R-:W-:Y:S02]  /*0780*/  LEA.HI.X R17, R29, UR9, R14, 0x2, P0 ;  /* 0x000000091d117c11 */ /* 0x000fe400080f140e */
[----:B------:R-:W-:-:S03]  /*0790*/  LEA R14, P0, R27, UR8, 0x2 ;  /* 0x000000081b0e7c11 */ /* 0x000fc6000f8010ff */
[----:B------:R-:W3:Y:S01]  /*07a0*/  LDG.E R16, desc[UR6][R16.64] ;  /* 0x0000000610107981 */ /* 0x000ee2000c1e1900 */
[----:B------:R-:W-:Y:S02]  /*07b0*/  LEA.HI.X R15, R27, UR9, R15, 0x2, P0 ;  /* 0x000000091b0f7c11 */ /* 0x000fe400080f140f */
[----:B------:R-:W-:-:S03]  /*07c0*/  IADD3 R27, P0, PT, R24, UR4, RZ ;  /* 0x00000004181b7c10 */ /* 0x000fc6000ff1e0ff */
[----:B------:R-:W5:Y:S02]  /*07d0*/  LDG.E R14, desc[UR6][R14.64] ;  /* 0x000000060e0e7981 */ /* 0x000f64000c1e1900 */
[----:B----4-:R-:W-:Y:S01]  /*07e0*/  IMAD.X R19, RZ, RZ, RZ, P0 ;  /* 0x000000ffff137224 */ /* 0x010fe200000e06ff */
[----:B------:R-:W-:-:S04]  /*07f0*/  LEA R18, P0, R27, UR10, 0x2 ;  /* 0x0000000a1b127c11 */ /* 0x000fc8000f8010ff */
[----:B------:R-:W-:-:S05]  /*0800*/  LEA.HI.X R19, R27, UR11, R19, 0x2, P0 ;  /* 0x0000000b1b137c11 */ /* 0x000fca00080f1413 */
[----:B------:R-:W5:Y:S01]  /*0810*/  LDG.E R18, desc[UR6][R18.64] ;  /* 0x0000000612127981 */ /* 0x000f62000c1e1900 */
[----:B------:R-:W-:-:S05]  /*0820*/  VIADD R9, R9, 0x8 ;  /* 0x0000000809097836 */ /* 0x000fca0000000000 */
[----:B------:R-:W-:Y:S01]  /*0830*/  ISETP.NE.AND P0, PT, R9, RZ, PT ;  /* 0x000000ff0900720c */ /* 0x000fe20003f05270 */
[C---:B------:R-:W-:Y:S02]  /*0840*/  IMAD R28, R7.reuse, 0x8, R28 ;  /* 0x00000008071c7824 */ /* 0x040fe400078e021c */
[C---:B------:R-:W-:Y:S02]  /*0850*/  IMAD R6, R7.reuse, 0x8, R6 ;  /* 0x0000000807067824 */ /* 0x040fe400078e0206 */
[C---:B------:R-:W-:Y:S02]  /*0860*/  IMAD R10, R7.reuse, 0x8, R10 ;  /* 0x00000008070a7824 */ /* 0x040fe400078e020a */
[C---:B------:R-:W-:Y:S02]  /*0870*/  IMAD R12, R7.reuse, 0x8, R12 ;  /* 0x00000008070c7824 */ /* 0x040fe400078e020c */
[C---:B------:R-:W-:Y:S02]  /*0880*/  IMAD R20, R7.reuse, 0x8, R20 ;  /* 0x0000000807147824 */ /* 0x040fe400078e0214 */
[----:B------:R-:W-:-:S02]  /*0890*/  IMAD R22, R7, 0x8, R22 ;  /* 0x0000000807167824 */ /* 0x000fc400078e0216 */
[C---:B------:R-:W-:Y:S02]  /*08a0*/  IMAD R24, R7.reuse, 0x8, R24 ;  /* 0x0000000807187824 */ /* 0x040fe400078e0218 */
[----:B------:R-:W-:Y:S02]  /*08b0*/  IMAD R26, R7, 0x8, R26 ;  /* 0x00000008071a7824 */ /* 0x000fe400078e021a */
[----:B------:R-:W-:Y:S02]  /*08c0*/  VIADD R11, R11, 0x8 ;  /* 0x000000080b0b7836 */ /* 0x000fe40000000000 */
[----:B--2---:R-:W-:-:S04]  /*08d0*/  FFMA R13, R25, R21, R13 ;  /* 0x00000015190d7223 */ /* 0x004fc8000000000d */
[----:B---3--:R-:W-:-:S04]  /*08e0*/  FFMA R13, R16, R23, R13 ;  /* 0x00000017100d7223 */ /* 0x008fc8000000000d */
[----:B-----5:R-:W-:Y:S01]  /*08f0*/  FFMA R13, R14, R18, R13 ;  /* 0x000000120e0d7223 */ /* 0x020fe2000000000d */
[----:B------:R-:W-:Y:S06]  /*0900*/  @P0 BRA `(.L_x_2) ;  /* 0xfffffff800540947 */ /* 0x000fec000383ffff */
[----:B------:R-:W-:-:S07]  /*0910*/  LOP3.LUT R6, R5, 0x7ffffff8, RZ, 0xc0, !PT ;  /* 0x7ffffff805067812 */ /* 0x000fce00078ec0ff */
.L_x_1:
[----:B------:R-:W-:-:S04]  /*0920*/  LOP3.LUT R9, R5, 0x7, RZ, 0xc0, !PT ;  /* 0x0000000705097812 */ /* 0x000fc800078ec0ff */
[----:B------:R-:W-:-:S13]  /*0930*/  ISETP.NE.AND P0, PT, R9, RZ, PT ;  /* 0x000000ff0900720c */ /* 0x000fda0003f05270 */
[----:B------:R-:W-:Y:S05]  /*0940*/  @!P0 BRA `(.L_x_0) ;  /* 0x0000000400a88947 */ /* 0x000fea0003800000 */
[----:B------:R-:W-:Y:S02]  /*0950*/  ISETP.GE.U32.AND P1, PT, R9, 0x4, PT ;  /* 0x000000040900780c */ /* 0x000fe40003f26070 */
[----:B------:R-:W-:-:S04]  /*0960*/  LOP3.LUT R12, R5, 0x3, RZ, 0xc0, !PT ;  /* 0x00000003050c7812 */ /* 0x000fc800078ec0ff */
[----:B------:R-:W-:-:S07]  /*0970*/  ISETP.NE.AND P0, PT, R12, RZ, PT ;  /* 0x000000ff0c00720c */ /* 0x000fce0003f05270 */
[----:B------:R-:W-:Y:S06]  /*0980*/  @!P1 BRA `(.L_x_3) ;  /* 0x0000000000d89947 */ /* 0x000fec0003800000 */
[----:B------:R-:W0:Y:S01]  /*0990*/  LDCU.128 UR8, c[0x0][0x380] ;  /* 0x00007000ff0877ac */ /* 0x000e220008000c00 */
[----:B------:R-:W-:Y:S02]  /*09a0*/  IMAD R9, R4, R5, R6 ;  /* 0x0000000504097224 */ /* 0x000fe400078e0206 */
[----:B------:R-:W-:Y:S02]  /*09b0*/  IMAD R18, R6, R7, R2 ;  /* 0x0000000706127224 */ /* 0x000fe400078e0202 */
[----:B------:R-:W-:Y:S01]  /*09c0*/  VIADD R11, R9, 0x1 ;  /* 0x00000001090b7836 */ /* 0x000fe20000000000 */
[----:B------:R-:W-:Y:S02]  /*09d0*/  IADD3 R14, P1, PT, R8, R9, RZ ;  /* 0x00000009080e7210 */ /* 0x000fe40007f3e0ff */
[C---:B------:R-:W-:Y:S01]  /*09e0*/  IADD3 R10, P2, PT, R18.reuse, UR4, RZ ;  /* 0x00000004120a7c10 */ /* 0x040fe2000ff5e0ff */
[----:B------:R-:W-:Y:S02]  /*09f0*/  IMAD.IADD R18, R18, 0x1, R7 ;  /* 0x0000000112127824 */ /* 0x000fe400078e0207 */
[----:B------:R-:W-:-:S02]  /*0a00*/  IMAD.X R15, RZ, RZ, RZ, P1 ;  /* 0x000000ffff0f7224 */ /* 0x000fc400008e06ff */
[----:B------:R-:W-:Y:S01]  /*0a10*/  IMAD.X R17, RZ, RZ, RZ, P2 ;  /* 0x000000ffff117224 */ /* 0x000fe200010e06ff */
[----:B------:R-:W-:Y:S02]  /*0a20*/  IADD3 R11, P2, PT, R8, R11, RZ ;  /* 0x0000000b080b7210 */ /* 0x000fe40007f5e0ff */
[----:B------:R-:W-:Y:S02]  /*0a30*/  IADD3 R19, P3, PT, R18, UR4, RZ ;  /* 0x0000000412137c10 */ /* 0x000fe4000ff7e0ff */
[C---:B0-----:R-:W-:Y:S01]  /*0a40*/  LEA R24, P1, R14.reuse, UR8, 0x2 ;  /* 0x000000080e187c11 */ /* 0x041fe2000f8210ff */
[----:B------:R-:W-:Y:S02]  /*0a50*/  IMAD.X R28, RZ, RZ, RZ, P2 ;  /* 0x000000ffff1c7224 */ /* 0x000fe400010e06ff */
[----:B------:R-:W-:Y:S01]  /*0a60*/  IMAD.X R26, RZ, RZ, RZ, P3 ;  /* 0x000000ffff1a7224 */ /* 0x000fe200018e06ff */
[----:B------:R-:W-:Y:S01]  /*0a70*/  LEA.HI.X R25, R14, UR9, R15, 0x2, P1 ;  /* 0x000000090e197c11 */ /* 0x000fe200088f140f */
[----:B------:R-:W-:Y:S01]  /*0a80*/  VIADD R15, R9, 0x2 ;  /* 0x00000002090f7836 */ /* 0x000fe20000000000 */
[----:B------:R-:W-:-:S03]  /*0a90*/  LEA R22, P1, R10, UR10, 0x2 ;  /* 0x0000000a0a167c11 */ /* 0x000fc6000f8210ff */
[----:B------:R0:W2:Y:S01]  /*0aa0*/  LDG.E R24, desc[UR6][R24.64] ;  /* 0x0000000618187981 */ /* 0x0000a2000c1e1900 */
[----:B------:R-:W-:Y:S02]  /*0ab0*/  IADD3 R15, P4, PT, R8, R15, RZ ;  /* 0x0000000f080f7210 */ /* 0x000fe40007f9e0ff */
[----:B------:R-:W-:Y:S02]  /*0ac0*/  LEA.HI.X R23, R10, UR11, R17, 0x2, P1 ;  /* 0x0000000b0a177c11 */ /* 0x000fe400088f1411 */
[----:B------:R-:W-:Y:S01]  /*0ad0*/  LEA R16, P1, R11, UR8, 0x2 ;  /* 0x000000080b107c11 */ /* 0x000fe2000f8210ff */
[----:B------:R-:W-:Y:S01]  /*0ae0*/  IMAD.X R20, RZ, RZ, RZ, P4 ;  /* 0x000000ffff147224 */ /* 0x000fe200020e06ff */
[----:B------:R-:W-:Y:S02]  /*0af0*/  LEA R10, P2, R19, UR10, 0x2 ;  /* 0x0000000a130a7c11 */ /* 0x000fe4000f8410ff */
[----:B------:R-:W-:Y:S02]  /*0b00*/  LEA R14, P3, R15, UR8, 0x2 ;  /* 0x000000080f0e7c11 */ /* 0x000fe4000f8610ff */
[----:B------:R-:W-:-:S02]  /*0b10*/  LEA.HI.X R17, R11, UR9, R28, 0x2, P1 ;  /* 0x000000090b117c11 */ /* 0x000fc400088f141c */
[----:B------:R-:W-:Y:S01]  /*0b20*/  LEA.HI.X R11, R19, UR11, R26, 0x2, P2 ;  /* 0x0000000b130b7c11 */ /* 0x000fe200090f141a */
[----:B------:R-:W-:Y:S01]  /*0b30*/  VIADD R19, R9, 0x3 ;  /* 0x0000000309137836 */ /* 0x000fe20000000000 */
[----:B------:R-:W-:Y:S01]  /*0b40*/  LEA.HI.X R15, R15, UR9, R20, 0x2, P3 ;  /* 0x000000090f0f7c11 */ /* 0x000fe200098f1414 */
[--C-:B------:R-:W-:Y:S01]  /*0b50*/  IMAD.IADD R20, R18, 0x1, R7.reuse ;  /* 0x0000000112147824 */ /* 0x100fe200078e0207 */
[----:B------:R1:W2:Y:S02]  /*0b60*/  LDG.E R9, desc[UR6][R22.64] ;  /* 0x0000000616097981 */ /* 0x0002a4000c1e1900 */
[----:B------:R-:W-:Y:S01]  /*0b70*/  IADD3 R19, P2, PT, R8, R19, RZ ;  /* 0x0000001308137210 */ /* 0x000fe20007f5e0ff */
[C---:B------:R-:W-:Y:S01]  /*0b80*/  IMAD.IADD R21, R20.reuse, 0x1, R7 ;  /* 0x0000000114157824 */ /* 0x040fe200078e0207 */
[----:B------:R-:W-:Y:S01]  /*0b90*/  IADD3 R27, P1, PT, R20, UR4, RZ ;  /* 0x00000004141b7c10 */ /* 0x000fe2000ff3e0ff */
[----:B------:R-:W3:Y:S01]  /*0ba0*/  LDG.E R16, desc[UR6][R16.64] ;  /* 0x0000000610107981 */ /* 0x000ee2000c1e1900 */
[----:B------:R-:W-:Y:S01]  /*0bb0*/  LEA R18, P3, R19, UR8, 0x2 ;  /* 0x0000000813127c11 */ /* 0x000fe2000f8610ff */
[----:B------:R-:W-:Y:S01]  /*0bc0*/  IMAD.X R26, RZ, RZ, RZ, P2 ;  /* 0x000000ffff1a7224 */ /* 0x000fe200010e06ff */
[----:B0-----:R-:W-:Y:S01]  /*0bd0*/  IADD3 R25, P2, PT, R21, UR4, RZ ;  /* 0x0000000415197c10 */ /* 0x001fe2000ff5e0ff */
[----:B------:R-:W-:Y:S01]  /*0be0*/  IMAD.X R28, RZ, RZ, RZ, P1 ;  /* 0x000000ffff1c7224 */ /* 0x000fe200008e06ff */
[----:B------:R-:W-:Y:S01]  /*0bf0*/  LEA R20, P1, R27, UR10, 0x2 ;  /* 0x0000000a1b147c11 */ /* 0x000fe2000f8210ff */
[----:B------:R-:W3:Y:S01]  /*0c00*/  LDG.E R10, desc[UR6][R10.64] ;  /* 0x000000060a0a7981 */ /* 0x000ee2000c1e1900 */
[----:B------:R-:W-:Y:S01]  /*0c10*/  LEA.HI.X R19, R19, UR9, R26, 0x2, P3 ;  /* 0x0000000913137c11 */ /* 0x000fe200098f141a */
[----:B------:R-:W-:Y:S01]  /*0c20*/  IMAD.X R26, RZ, RZ, RZ, P2 ;  /* 0x000000ffff1a7224 */ /* 0x000fe200010e06ff */
[----:B------:R-:W-:Y:S01]  /*0c30*/  LEA.HI.X R21, R27, UR11, R28, 0x2, P1 ;  /* 0x0000000b1b157c11 */ /* 0x000fe200088f141c */
[----:B------:R-:W4:Y:S01]  /*0c40*/  LDG.E R14, desc[UR6][R14.64] ;  /* 0x000000060e0e7981 */ /* 0x000f22000c1e1900 */
[----:B-1----:R-:W-:-:S03]  /*0c50*/  LEA R22, P1, R25, UR10, 0x2 ;  /* 0x0000000a19167c11 */ /* 0x002fc6000f8210ff */
[----:B------:R-:W4:Y:S01]  /*0c60*/  LDG.E R20, desc[UR6][R20.64] ;  /* 0x0000000614147981 */ /* 0x000f22000c1e1900 */
[----:B------:R-:W-:-:S03]  /*0c70*/  LEA.HI.X R23, R25, UR11, R26, 0x2, P1 ;  /* 0x0000000b19177c11 */ /* 0x000fc600088f141a */
[----:B------:R-:W5:Y:S04]  /*0c80*/  LDG.E R18, desc[UR6][R18.64] ;  /* 0x0000000612127981 */ /* 0x000f68000c1e1900 */
[----:B------:R-:W5:Y:S01]  /*0c90*/  LDG.E R22, desc[UR6][R22.64] ;  /* 0x0000000616167981 */ /* 0x000f62000c1e1900 */
[----:B------:R-:W-:Y:S02]  /*0ca0*/  VIADD R6, R6, 0x4 ;  /* 0x0000000406067836 */ /* 0x000fe40000000000 */
[----:B--2---:R-:W-:-:S04]  /*0cb0*/  FFMA R9, R24, R9, R13 ;  /* 0x0000000918097223 */ /* 0x004fc8000000000d */
[----:B---3--:R-:W-:-:S04]  /*0cc0*/  FFMA R9, R16, R10, R9 ;  /* 0x0000000a10097223 */ /* 0x008fc80000000009 */
[----:B----4-:R-:W-:-:S04]  /*0cd0*/  FFMA R9, R14, R20, R9 ;  /* 0x000000140e097223 */ /* 0x010fc80000000009 */
[----:B-----5:R-:W-:-:S07]  /*0ce0*/  FFMA R13, R18, R22, R9 ;  /* 0x00000016120d7223 */ /* 0x020fce0000000009 */
.L_x_3:
[----:B------:R-:W-:Y:S05]  /*0cf0*/  @!P0 BRA `(.L_x_0) ;  /* 0x0000000000bc8947 */ /* 0x000fea0003800000 */
[----:B------:R-:W-:Y:S02]  /*0d00*/  ISETP.NE.AND P1, PT, R12, 0x1, PT ;  /* 0x000000010c00780c */ /* 0x000fe40003f25270 */
[----:B------:R-:W-:-:S04]  /*0d10*/  LOP3.LUT R9, R5, 0x1, RZ, 0xc0, !PT ;  /* 0x0000000105097812 */ /* 0x000fc800078ec0ff */
[----:B------:R-:W-:-:S07]  /*0d20*/  ISETP.NE.U32.AND P0, PT, R9, 0x1, PT ;  /* 0x000000010900780c */ /* 0x000fce0003f05070 */
[----:B------:R-:W-:Y:S06]  /*0d30*/  @!P1 BRA `(.L_x_4) ;  /* 0x0000000000709947 */ /* 0x000fec0003800000 */
[----:B------:R-:W0:Y:S01]  /*0d40*/  LDCU.128 UR8, c[0x0][0x380] ;  /* 0x00007000ff0877ac */ /* 0x000e220008000c00 */
[----:B------:R-:W-:Y:S02]  /*0d50*/  IMAD R9, R4, R5, R6 ;  /* 0x0000000504097224 */ /* 0x000fe400078e0206 */
[----:B------:R-:W-:Y:S02]  /*0d60*/  IMAD R14, R6, R7, R2 ;  /* 0x00000007060e7224 */ /* 0x000fe400078e0202 */
[----:B------:R-:W-:Y:S01]  /*0d70*/  VIADD R15, R9, 0x1 ;  /* 0x00000001090f7836 */ /* 0x000fe20000000000 */
[----:B------:R-:W-:Y:S01]  /*0d80*/  IADD3 R11, P1, PT, R8, R9, RZ ;  /* 0x00000009080b7210 */ /* 0x000fe20007f3e0ff */
[C---:B------:R-:W-:Y:S01]  /*0d90*/  IMAD.IADD R16, R14.reuse, 0x1, R7 ;  /* 0x000000010e107824 */ /* 0x040fe200078e0207 */
[----:B------:R-:W-:Y:S02]  /*0da0*/  IADD3 R9, P3, PT, R14, UR4, RZ ;  /* 0x000000040e097c10 */ /* 0x000fe4000ff7e0ff */
[----:B------:R-:W-:Y:S01]  /*0db0*/  IADD3 R17, P2, PT, R8, R15, RZ ;  /* 0x0000000f08117210 */ /* 0x000fe20007f5e0ff */
[----:B------:R-:W-:-:S04]  /*0dc0*/  IMAD.X R12, RZ, RZ, RZ, P1 ;  /* 0x000000ffff0c7224 */ /* 0x000fc800008e06ff */
[----:B------:R-:W-:Y:S01]  /*0dd0*/  IMAD.X R20, RZ, RZ, RZ, P2 ;  /* 0x000000ffff147224 */ /* 0x000fe200010e06ff */
[----:B0-----:R-:W-:-:S04]  /*0de0*/  LEA R10, P1, R11, UR8, 0x2 ;  /* 0x000000080b0a7c11 */ /* 0x001fc8000f8210ff */
[----:B------:R-:W-:Y:S01]  /*0df0*/  LEA.HI.X R11, R11, UR9, R12, 0x2, P1 ;  /* 0x000000090b0b7c11 */ /* 0x000fe200088f140c */
[----:B------:R-:W-:Y:S01]  /*0e00*/  IMAD.X R12, RZ, RZ, RZ, P3 ;  /* 0x000000ffff0c7224 */ /* 0x000fe200018e06ff */
[----:B------:R-:W-:Y:S02]  /*0e10*/  IADD3 R19, P1, PT, R16, UR4, RZ ;  /* 0x0000000410137c10 */ /* 0x000fe4000ff3e0ff */
[----:B------:R-:W-:Y:S01]  /*0e20*/  LEA R14, P3, R9, UR10, 0x2 ;  /* 0x0000000a090e7c11 */ /* 0x000fe2000f8610ff */
[----:B------:R-:W2:Y:S01]  /*0e30*/  LDG.E R10, desc[UR6][R10.64] ;  /* 0x000000060a0a7981 */ /* 0x000ea2000c1e1900 */
[----:B------:R-:W-:Y:S01]  /*0e40*/  LEA R16, P4, R17, UR8, 0x2 ;  /* 0x0000000811107c11 */ /* 0x000fe2000f8810ff */
[----:B------:R-:W-:Y:S01]  /*0e50*/  IMAD.X R22, RZ, RZ, RZ, P1 ;  /* 0x000000ffff167224 */ /* 0x000fe200008e06ff */
[----:B------:R-:W-:Y:S02]  /*0e60*/  LEA R18, P5, R19, UR10, 0x2 ;  /* 0x0000000a13127c11 */ /* 0x000fe4000f8a10ff */
[----:B------:R-:W-:-:S02]  /*0e70*/  LEA.HI.X R15, R9, UR11, R12, 0x2, P3 ;  /* 0x0000000b090f7c11 */ /* 0x000fc400098f140c */
[----:B------:R-:W-:Y:S02]  /*0e80*/  LEA.HI.X R17, R17, UR9, R20, 0x2, P4 ;  /* 0x0000000911117c11 */ /* 0x000fe4000a0f1414 */
[----:B------:R-:W-:Y:S01]  /*0e90*/  LEA.HI.X R19, R19, UR11, R22, 0x2, P5 ;  /* 0x0000000b13137c11 */ /* 0x000fe2000a8f1416 */
[----:B------:R-:W2:Y:S04]  /*0ea0*/  LDG.E R14, desc[UR6][R14.64] ;  /* 0x000000060e0e7981 */ /* 0x000ea8000c1e1900 */
[----:B------:R-:W3:Y:S04]  /*0eb0*/  LDG.E R16, desc[UR6][R16.64] ;  /* 0x0000000610107981 */ /* 0x000ee8000c1e1900 */
[----:B------:R-:W3:Y:S01]  /*0ec0*/  LDG.E R18, desc[UR6][R18.64] ;  /* 0x0000000612127981 */ /* 0x000ee2000c1e1900 */
[----:B------:R-:W-:-:S02]  /*0ed0*/  VIADD R6, R6, 0x2 ;  /* 0x0000000206067836 */ /* 0x000fc40000000000 */
[----:B--2---:R-:W-:-:S04]  /*0ee0*/  FFMA R13, R10, R14, R13 ;  /* 0x0000000e0a0d7223 */ /* 0x004fc8000000000d */
[----:B---3--:R-:W-:-:S07]  /*0ef0*/  FFMA R13, R16, R18, R13 ;  /* 0x00000012100d7223 */ /* 0x008fce000000000d */
.L_x_4:
[----:B------:R-:W-:Y:S05]  /*0f00*/  @P0 BRA `(.L_x_0) ;  /* 0x0000000000380947 */ /* 0x000fea0003800000 */
[----:B------:R-:W0:Y:S01]  /*0f10*/  LDCU.128 UR8, c[0x0][0x380] ;  /* 0x00007000ff0877ac */ /* 0x000e220008000c00 */
[----:B------:R-:W-:Y:S02]  /*0f20*/  IMAD R5, R4, R5, R6 ;  /* 0x0000000504057224 */ /* 0x000fe400078e0206 */
[----:B------:R-:W-:-:S03]  /*0f30*/  IMAD R2, R6, R7, R2 ;  /* 0x0000000706027224 */ /* 0x000fc600078e0202 */
[----:B------:R-:W-:Y:S02]  /*0f40*/  IADD3 R5, P0, PT, R8, R5, RZ ;  /* 0x0000000508057210 */ /* 0x000fe40007f1e0ff */
[----:B------:R-:W-:-:S03]  /*0f50*/  IADD3 R2, P2, PT, R2, UR4, RZ ;  /* 0x0000000402027c10 */ /* 0x000fc6000ff5e0ff */
[----:B------:R-:W-:Y:S02]  /*0f60*/  IMAD.X R6, RZ, RZ, RZ, P0 ;  /* 0x000000ffff067224 */ /* 0x000fe400000e06ff */
[----:B------:R-:W-:Y:S01]  /*0f70*/  IMAD.X R9, RZ, RZ, RZ, P2 ;  /* 0x000000ffff097224 */ /* 0x000fe200010e06ff */
[C---:B0-----:R-:W-:Y:S02]  /*0f80*/  LEA R4, P1, R5.reuse, UR8, 0x2 ;  /* 0x0000000805047c11 */ /* 0x041fe4000f8210ff */
[C---:B------:R-:W-:Y:S02]  /*0f90*/  LEA R8, P3, R2.reuse, UR10, 0x2 ;  /* 0x0000000a02087c11 */ /* 0x040fe4000f8610ff */
[----:B------:R-:W-:Y:S02]  /*0fa0*/  LEA.HI.X R5, R5, UR9, R6, 0x2, P1 ;  /* 0x0000000905057c11 */ /* 0x000fe400088f1406 */
[----:B------:R-:W-:-:S03]  /*0fb0*/  LEA.HI.X R9, R2, UR11, R9, 0x2, P3 ;  /* 0x0000000b02097c11 */ /* 0x000fc600098f1409 */
[----:B------:R-:W2:Y:S04]  /*0fc0*/  LDG.E R4, desc[UR6][R4.64] ;  /* 0x0000000604047981 */ /* 0x000ea8000c1e1900 */
[----:B------:R-:W2:Y:S02]  /*0fd0*/  LDG.E R8, desc[UR6][R8.64] ;  /* 0x0000000608087981 */ /* 0x000ea4000c1e1900 */
[----:B--2---:R-:W-:-:S07]  /*0fe0*/  FFMA R13, R4, R8, R13 ;  /* 0x00000008040d7223 */ /* 0x004fce000000000d */
.L_x_0:
[----:B------:R-:W0:Y:S01]  /*0ff0*/  LDC.64 R4, c[0x0][0x390] ;  /* 0x0000e400ff047b82 */ /* 0x000e220000000a00 */
[----:B------:R-:W-:-:S04]  /*1000*/  IMAD R3, R3, R7, R0 ;  /* 0x0000000703037224 */ /* 0x000fc800078e0200 */
[----:B0-----:R-:W-:-:S05]  /*1010*/  IMAD.WIDE R2, R3, 0x4, R4 ;  /* 0x0000000403027825 */ /* 0x001fca00078e0204 */
[----:B------:R-:W-:Y:S01]  /*1020*/  STG.E desc[UR6][R2.64], R13 ;  /* 0x0000000d02007986 */ /* 0x000fe2000c101906 */
[----:B------:R-:W-:Y:S05]  /*1030*/  EXIT ;  /* 0x000000000000794d */ /* 0x000fea0003800000 */
.L_x_5:
[----:B------:R-:W-:-:S00]  /*1040*/  BRA `(.L_x_5) ;  /* 0xfffffffc00fc7947 */ /* 0x000fc0000383ffff */
[----:B------:R-:W-:-:S00]  /*1050*/  NOP ;  /* 0x0000000000007918 */ /* 0x000fc00000000000 */
        /* <DEDUP_REMOVED lines=10> */
.L_x_6:


//--------------------- .nv.shared.reserved.0     --------------------------
	.section	.nv.shared.reserved.0,"aw",@nobits
	.weak		__nv_reservedSMEM_offset_0_alias
	.size		__nv_reservedSMEM_offset_0_alias, 0, 64
	.other		__nv_reservedSMEM_offset_0_alias,@"STO_CUDA_RESERVED_SHARED STV_DEFAULT"
__nv_reservedSMEM_offset_0_alias:
	.zero		0
	.zero		64


//--------------------- .nv.constant0._Z13cuda_sgemm_v0PfS_S_iii --------------------------
	.section	.nv.constant0._Z13cuda_sgemm_v0PfS_S_iii,"a",@progbits
	.sectionflags	@""
	.align	4
.nv.constant0._Z13cuda_sgemm_v0PfS_S_iii:
	.zero		932


//--------------------- SYMBOLS --------------------------

	.type		.nv.reservedSmem.offset0,@object
	.size		.nv.reservedSmem.offset0,0x4
